//
// Generated by NVIDIA NVVM Compiler
//
// Compiler Build ID: CL-36424714
// Cuda compilation tools, release 13.0, V13.0.88
// Based on NVVM 20.0.0
//

.version 9.0
.target sm_100
.address_size 64

	// .globl	_Z22softmax_tile_64_kernelPfS_
.global .align 4 .b8 x[32768];
.global .align 4 .b8 row_max[256];
.global .align 4 .b8 x_shifted[32768];
.global .align 4 .b8 exp_x[32768];
.global .align 4 .b8 row_sum[256];
.global .align 4 .b8 result[32768];

.visible .entry _Z22softmax_tile_64_kernelPfS_(
	.param .u64 .ptr .align 1 _Z22softmax_tile_64_kernelPfS__param_0,
	.param .u64 .ptr .align 1 _Z22softmax_tile_64_kernelPfS__param_1
)
{
	.reg .pred 	%p<17>;
	.reg .b32 	%r<17>;
	.reg .b32 	%f<277>;
	.reg .b64 	%rd<52>;

	ld.param.u64 	%rd6, [_Z22softmax_tile_64_kernelPfS__param_0];
	ld.param.u64 	%rd7, [_Z22softmax_tile_64_kernelPfS__param_1];
	mov.u32 	%r5, %tid.y;
	mov.u32 	%r6, %ctaid.y;
	mov.u32 	%r7, %ntid.y;
	mad.lo.s32 	%r1, %r6, %r7, %r5;
	mov.u32 	%r8, %tid.x;
	mov.u32 	%r9, %ctaid.x;
	mov.u32 	%r10, %ntid.x;
	mad.lo.s32 	%r2, %r9, %r10, %r8;
	setp.lt.u32 	%p3, %r1, 64;
	setp.lt.s32 	%p4, %r2, 128;
	and.pred  	%p1, %p3, %p4;
	mul.wide.u32 	%rd8, %r1, 512;
	mov.u64 	%rd9, x;
	add.s64 	%rd1, %rd9, %rd8;
	mul.wide.s32 	%rd10, %r2, 4;
	add.s64 	%rd2, %rd1, %rd10;
	not.pred 	%p5, %p1;
	@%p5 bra 	$L__BB0_2;
	cvta.to.global.u64 	%rd11, %rd6;
	shl.b32 	%r11, %r1, 7;
	add.s32 	%r12, %r11, %r2;
	mul.wide.s32 	%rd12, %r12, 4;
	add.s64 	%rd13, %rd11, %rd12;
	ld.global.f32 	%f5, [%rd13];
	st.global.f32 	[%rd2], %f5;
$L__BB0_2:
	setp.lt.u32 	%p6, %r1, 64;
	setp.eq.s32 	%p7, %r2, 0;
	and.pred  	%p2, %p7, %p6;
	not.pred 	%p8, %p2;
	@%p8 bra 	$L__BB0_7;
	ld.global.f32 	%f276, [%rd1];
	add.s64 	%rd16, %rd8, %rd9;
	add.s64 	%rd51, %rd16, 16;
	mov.b32 	%r16, 0;
$L__BB0_4:
	ld.global.f32 	%f6, [%rd51+-12];
	setp.gt.f32 	%p9, %f6, %f276;
	selp.f32 	%f7, %f6, %f276, %p9;
	ld.global.f32 	%f8, [%rd51+-8];
	setp.gt.f32 	%p10, %f8, %f7;
	selp.f32 	%f9, %f8, %f7, %p10;
	ld.global.f32 	%f10, [%rd51+-4];
	setp.gt.f32 	%p11, %f10, %f9;
	selp.f32 	%f3, %f10, %f9, %p11;
	setp.eq.s32 	%p12, %r16, 124;
	@%p12 bra 	$L__BB0_6;
	ld.global.f32 	%f11, [%rd51];
	setp.gt.f32 	%p13, %f11, %f3;
	selp.f32 	%f276, %f11, %f3, %p13;
	add.s32 	%r16, %r16, 4;
	add.s64 	%rd51, %rd51, 16;
	bra.uni 	$L__BB0_4;
$L__BB0_6:
	mul.wide.u32 	%rd17, %r1, 4;
	mov.u64 	%rd18, row_max;
	add.s64 	%rd19, %rd18, %rd17;
	st.global.f32 	[%rd19], %f3;
$L__BB0_7:
	@%p5 bra 	$L__BB0_9;
	ld.global.f32 	%f12, [%rd2];
	mul.wide.u32 	%rd20, %r1, 4;
	mov.u64 	%rd21, row_max;
	add.s64 	%rd22, %rd21, %rd20;
	ld.global.f32 	%f13, [%rd22];
	sub.f32 	%f14, %f12, %f13;
	mov.u64 	%rd24, x_shifted;
	add.s64 	%rd25, %rd24, %rd8;
	add.s64 	%rd27, %rd25, %rd10;
	st.global.f32 	[%rd27], %f14;
	mul.f32 	%f15, %f14, 0f3FB8AA3B;
	ex2.approx.f32 	%f16, %f15;
	mov.u64 	%rd28, exp_x;
	add.s64 	%rd29, %rd28, %rd8;
	add.s64 	%rd30, %rd29, %rd10;
	st.global.f32 	[%rd30], %f16;
$L__BB0_9:
	@%p8 bra 	$L__BB0_11;
	mov.u64 	%rd32, exp_x;
	add.s64 	%rd33, %rd32, %rd8;
	ld.global.f32 	%f17, [%rd33];
	add.f32 	%f18, %f17, 0f00000000;
	ld.global.f32 	%f19, [%rd33+4];
	add.f32 	%f20, %f18, %f19;
	ld.global.f32 	%f21, [%rd33+8];
	add.f32 	%f22, %f20, %f21;
	ld.global.f32 	%f23, [%rd33+12];
	add.f32 	%f24, %f22, %f23;
	ld.global.f32 	%f25, [%rd33+16];
	add.f32 	%f26, %f24, %f25;
	ld.global.f32 	%f27, [%rd33+20];
	add.f32 	%f28, %f26, %f27;
	ld.global.f32 	%f29, [%rd33+24];
	add.f32 	%f30, %f28, %f29;
	ld.global.f32 	%f31, [%rd33+28];
	add.f32 	%f32, %f30, %f31;
	ld.global.f32 	%f33, [%rd33+32];
	add.f32 	%f34, %f32, %f33;
	ld.global.f32 	%f35, [%rd33+36];
	add.f32 	%f36, %f34, %f35;
	ld.global.f32 	%f37, [%rd33+40];
	add.f32 	%f38, %f36, %f37;
	ld.global.f32 	%f39, [%rd33+44];
	add.f32 	%f40, %f38, %f39;
	ld.global.f32 	%f41, [%rd33+48];
	add.f32 	%f42, %f40, %f41;
	ld.global.f32 	%f43, [%rd33+52];
	add.f32 	%f44, %f42, %f43;
	ld.global.f32 	%f45, [%rd33+56];
	add.f32 	%f46, %f44, %f45;
	ld.global.f32 	%f47, [%rd33+60];
	add.f32 	%f48, %f46, %f47;
	ld.global.f32 	%f49, [%rd33+64];
	add.f32 	%f50, %f48, %f49;
	ld.global.f32 	%f51, [%rd33+68];
	add.f32 	%f52, %f50, %f51;
	ld.global.f32 	%f53, [%rd33+72];
	add.f32 	%f54, %f52, %f53;
	ld.global.f32 	%f55, [%rd33+76];
	add.f32 	%f56, %f54, %f55;
	ld.global.f32 	%f57, [%rd33+80];
	add.f32 	%f58, %f56, %f57;
	ld.global.f32 	%f59, [%rd33+84];
	add.f32 	%f60, %f58, %f59;
	ld.global.f32 	%f61, [%rd33+88];
	add.f32 	%f62, %f60, %f61;
	ld.global.f32 	%f63, [%rd33+92];
	add.f32 	%f64, %f62, %f63;
	ld.global.f32 	%f65, [%rd33+96];
	add.f32 	%f66, %f64, %f65;
	ld.global.f32 	%f67, [%rd33+100];
	add.f32 	%f68, %f66, %f67;
	ld.global.f32 	%f69, [%rd33+104];
	add.f32 	%f70, %f68, %f69;
	ld.global.f32 	%f71, [%rd33+108];
	add.f32 	%f72, %f70, %f71;
	ld.global.f32 	%f73, [%rd33+112];
	add.f32 	%f74, %f72, %f73;
	ld.global.f32 	%f75, [%rd33+116];
	add.f32 	%f76, %f74, %f75;
	ld.global.f32 	%f77, [%rd33+120];
	add.f32 	%f78, %f76, %f77;
	ld.global.f32 	%f79, [%rd33+124];
	add.f32 	%f80, %f78, %f79;
	ld.global.f32 	%f81, [%rd33+128];
	add.f32 	%f82, %f80, %f81;
	ld.global.f32 	%f83, [%rd33+132];
	add.f32 	%f84, %f82, %f83;
	ld.global.f32 	%f85, [%rd33+136];
	add.f32 	%f86, %f84, %f85;
	ld.global.f32 	%f87, [%rd33+140];
	add.f32 	%f88, %f86, %f87;
	ld.global.f32 	%f89, [%rd33+144];
	add.f32 	%f90, %f88, %f89;
	ld.global.f32 	%f91, [%rd33+148];
	add.f32 	%f92, %f90, %f91;
	ld.global.f32 	%f93, [%rd33+152];
	add.f32 	%f94, %f92, %f93;
	ld.global.f32 	%f95, [%rd33+156];
	add.f32 	%f96, %f94, %f95;
	ld.global.f32 	%f97, [%rd33+160];
	add.f32 	%f98, %f96, %f97;
	ld.global.f32 	%f99, [%rd33+164];
	add.f32 	%f100, %f98, %f99;
	ld.global.f32 	%f101, [%rd33+168];
	add.f32 	%f102, %f100, %f101;
	ld.global.f32 	%f103, [%rd33+172];
	add.f32 	%f104, %f102, %f103;
	ld.global.f32 	%f105, [%rd33+176];
	add.f32 	%f106, %f104, %f105;
	ld.global.f32 	%f107, [%rd33+180];
	add.f32 	%f108, %f106, %f107;
	ld.global.f32 	%f109, [%rd33+184];
	add.f32 	%f110, %f108, %f109;
	ld.global.f32 	%f111, [%rd33+188];
	add.f32 	%f112, %f110, %f111;
	ld.global.f32 	%f113, [%rd33+192];
	add.f32 	%f114, %f112, %f113;
	ld.global.f32 	%f115, [%rd33+196];
	add.f32 	%f116, %f114, %f115;
	ld.global.f32 	%f117, [%rd33+200];
	add.f32 	%f118, %f116, %f117;
	ld.global.f32 	%f119, [%rd33+204];
	add.f32 	%f120, %f118, %f119;
	ld.global.f32 	%f121, [%rd33+208];
	add.f32 	%f122, %f120, %f121;
	ld.global.f32 	%f123, [%rd33+212];
	add.f32 	%f124, %f122, %f123;
	ld.global.f32 	%f125, [%rd33+216];
	add.f32 	%f126, %f124, %f125;
	ld.global.f32 	%f127, [%rd33+220];
	add.f32 	%f128, %f126, %f127;
	ld.global.f32 	%f129, [%rd33+224];
	add.f32 	%f130, %f128, %f129;
	ld.global.f32 	%f131, [%rd33+228];
	add.f32 	%f132, %f130, %f131;
	ld.global.f32 	%f133, [%rd33+232];
	add.f32 	%f134, %f132, %f133;
	ld.global.f32 	%f135, [%rd33+236];
	add.f32 	%f136, %f134, %f135;
	ld.global.f32 	%f137, [%rd33+240];
	add.f32 	%f138, %f136, %f137;
	ld.global.f32 	%f139, [%rd33+244];
	add.f32 	%f140, %f138, %f139;
	ld.global.f32 	%f141, [%rd33+248];
	add.f32 	%f142, %f140, %f141;
	ld.global.f32 	%f143, [%rd33+252];
	add.f32 	%f144, %f142, %f143;
	ld.global.f32 	%f145, [%rd33+256];
	add.f32 	%f146, %f144, %f145;
	ld.global.f32 	%f147, [%rd33+260];
	add.f32 	%f148, %f146, %f147;
	ld.global.f32 	%f149, [%rd33+264];
	add.f32 	%f150, %f148, %f149;
	ld.global.f32 	%f151, [%rd33+268];
	add.f32 	%f152, %f150, %f151;
	ld.global.f32 	%f153, [%rd33+272];
	add.f32 	%f154, %f152, %f153;
	ld.global.f32 	%f155, [%rd33+276];
	add.f32 	%f156, %f154, %f155;
	ld.global.f32 	%f157, [%rd33+280];
	add.f32 	%f158, %f156, %f157;
	ld.global.f32 	%f159, [%rd33+284];
	add.f32 	%f160, %f158, %f159;
	ld.global.f32 	%f161, [%rd33+288];
	add.f32 	%f162, %f160, %f161;
	ld.global.f32 	%f163, [%rd33+292];
	add.f32 	%f164, %f162, %f163;
	ld.global.f32 	%f165, [%rd33+296];
	add.f32 	%f166, %f164, %f165;
	ld.global.f32 	%f167, [%rd33+300];
	add.f32 	%f168, %f166, %f167;
	ld.global.f32 	%f169, [%rd33+304];
	add.f32 	%f170, %f168, %f169;
	ld.global.f32 	%f171, [%rd33+308];
	add.f32 	%f172, %f170, %f171;
	ld.global.f32 	%f173, [%rd33+312];
	add.f32 	%f174, %f172, %f173;
	ld.global.f32 	%f175, [%rd33+316];
	add.f32 	%f176, %f174, %f175;
	ld.global.f32 	%f177, [%rd33+320];
	add.f32 	%f178, %f176, %f177;
	ld.global.f32 	%f179, [%rd33+324];
	add.f32 	%f180, %f178, %f179;
	ld.global.f32 	%f181, [%rd33+328];
	add.f32 	%f182, %f180, %f181;
	ld.global.f32 	%f183, [%rd33+332];
	add.f32 	%f184, %f182, %f183;
	ld.global.f32 	%f185, [%rd33+336];
	add.f32 	%f186, %f184, %f185;
	ld.global.f32 	%f187, [%rd33+340];
	add.f32 	%f188, %f186, %f187;
	ld.global.f32 	%f189, [%rd33+344];
	add.f32 	%f190, %f188, %f189;
	ld.global.f32 	%f191, [%rd33+348];
	add.f32 	%f192, %f190, %f191;
	ld.global.f32 	%f193, [%rd33+352];
	add.f32 	%f194, %f192, %f193;
	ld.global.f32 	%f195, [%rd33+356];
	add.f32 	%f196, %f194, %f195;
	ld.global.f32 	%f197, [%rd33+360];
	add.f32 	%f198, %f196, %f197;
	ld.global.f32 	%f199, [%rd33+364];
	add.f32 	%f200, %f198, %f199;
	ld.global.f32 	%f201, [%rd33+368];
	add.f32 	%f202, %f200, %f201;
	ld.global.f32 	%f203, [%rd33+372];
	add.f32 	%f204, %f202, %f203;
	ld.global.f32 	%f205, [%rd33+376];
	add.f32 	%f206, %f204, %f205;
	ld.global.f32 	%f207, [%rd33+380];
	add.f32 	%f208, %f206, %f207;
	ld.global.f32 	%f209, [%rd33+384];
	add.f32 	%f210, %f208, %f209;
	ld.global.f32 	%f211, [%rd33+388];
	add.f32 	%f212, %f210, %f211;
	ld.global.f32 	%f213, [%rd33+392];
	add.f32 	%f214, %f212, %f213;
	ld.global.f32 	%f215, [%rd33+396];
	add.f32 	%f216, %f214, %f215;
	ld.global.f32 	%f217, [%rd33+400];
	add.f32 	%f218, %f216, %f217;
	ld.global.f32 	%f219, [%rd33+404];
	add.f32 	%f220, %f218, %f219;
	ld.global.f32 	%f221, [%rd33+408];
	add.f32 	%f222, %f220, %f221;
	ld.global.f32 	%f223, [%rd33+412];
	add.f32 	%f224, %f222, %f223;
	ld.global.f32 	%f225, [%rd33+416];
	add.f32 	%f226, %f224, %f225;
	ld.global.f32 	%f227, [%rd33+420];
	add.f32 	%f228, %f226, %f227;
	ld.global.f32 	%f229, [%rd33+424];
	add.f32 	%f230, %f228, %f229;
	ld.global.f32 	%f231, [%rd33+428];
	add.f32 	%f232, %f230, %f231;
	ld.global.f32 	%f233, [%rd33+432];
	add.f32 	%f234, %f232, %f233;
	ld.global.f32 	%f235, [%rd33+436];
	add.f32 	%f236, %f234, %f235;
	ld.global.f32 	%f237, [%rd33+440];
	add.f32 	%f238, %f236, %f237;
	ld.global.f32 	%f239, [%rd33+444];
	add.f32 	%f240, %f238, %f239;
	ld.global.f32 	%f241, [%rd33+448];
	add.f32 	%f242, %f240, %f241;
	ld.global.f32 	%f243, [%rd33+452];
	add.f32 	%f244, %f242, %f243;
	ld.global.f32 	%f245, [%rd33+456];
	add.f32 	%f246, %f244, %f245;
	ld.global.f32 	%f247, [%rd33+460];
	add.f32 	%f248, %f246, %f247;
	ld.global.f32 	%f249, [%rd33+464];
	add.f32 	%f250, %f248, %f249;
	ld.global.f32 	%f251, [%rd33+468];
	add.f32 	%f252, %f250, %f251;
	ld.global.f32 	%f253, [%rd33+472];
	add.f32 	%f254, %f252, %f253;
	ld.global.f32 	%f255, [%rd33+476];
	add.f32 	%f256, %f254, %f255;
	ld.global.f32 	%f257, [%rd33+480];
	add.f32 	%f258, %f256, %f257;
	ld.global.f32 	%f259, [%rd33+484];
	add.f32 	%f260, %f258, %f259;
	ld.global.f32 	%f261, [%rd33+488];
	add.f32 	%f262, %f260, %f261;
	ld.global.f32 	%f263, [%rd33+492];
	add.f32 	%f264, %f262, %f263;
	ld.global.f32 	%f265, [%rd33+496];
	add.f32 	%f266, %f264, %f265;
	ld.global.f32 	%f267, [%rd33+500];
	add.f32 	%f268, %f266, %f267;
	ld.global.f32 	%f269, [%rd33+504];
	add.f32 	%f270, %f268, %f269;
	ld.global.f32 	%f271, [%rd33+508];
	add.f32 	%f272, %f270, %f271;
	mul.wide.u32 	%rd34, %r1, 4;
	mov.u64 	%rd35, row_sum;
	add.s64 	%rd36, %rd35, %rd34;
	st.global.f32 	[%rd36], %f272;
$L__BB0_11:
	@%p5 bra 	$L__BB0_13;
	mov.u64 	%rd38, exp_x;
	add.s64 	%rd39, %rd38, %rd8;
	add.s64 	%rd41, %rd39, %rd10;
	ld.global.f32 	%f273, [%rd41];
	mul.wide.u32 	%rd42, %r1, 4;
	mov.u64 	%rd43, row_sum;
	add.s64 	%rd44, %rd43, %rd42;
	ld.global.f32 	%f274, [%rd44];
	div.rn.f32 	%f275, %f273, %f274;
	mov.u64 	%rd45, result;
	add.s64 	%rd46, %rd45, %rd8;
	add.s64 	%rd47, %rd46, %rd10;
	st.global.f32 	[%rd47], %f275;
	shl.b32 	%r14, %r1, 7;
	add.s32 	%r15, %r14, %r2;
	cvta.to.global.u64 	%rd48, %rd7;
	mul.wide.s32 	%rd49, %r15, 4;
	add.s64 	%rd50, %rd48, %rd49;
	st.global.f32 	[%rd50], %f275;
$L__BB0_13:
	ret;

}


// ===== COMPILED SASS (sm_100) =====

	.target	sm_100

	.elftype	@"ET_EXEC"


//--------------------- .note.nv.tkinfo           --------------------------
	.section	.note.nv.tkinfo,"",@"SHT_NOTE"
	.sectionflags	@"SHF_NOTE_NV_TKINFO"
	.tkinfo
        /*0018*/ 	.word	0x00000002
        /*0030*/ 	.string	""
        /*0030*/ 	.string	"ptxas"
        /*0030*/ 	.string	"Cuda compilation tools, release 13.0, V13.0.88"
        /*0030*/ 	.string	"Build cuda_13.0.r13.0/compiler.36424714_0"
        /*0030*/ 	.string	"-arch sm_100 -m 64 "



//--------------------- .note.nv.cuinfo           --------------------------
	.section	.note.nv.cuinfo,"",@"SHT_NOTE"
	.sectionflags	@"SHF_NOTE_NV_CUINFO"
        /*0018*/ 	.short	0x0002
        /*001a*/ 	.short	0x0064
        /*001c*/ 	.short	0x0082
	.zero		2


//--------------------- .nv.info                  --------------------------
	.section	.nv.info,"",@"SHT_CUDA_INFO"
	.align	4


	//----- nvinfo : EIATTR_REGCOUNT
	.align		4
        /*0000*/ 	.byte	0x04, 0x2f
        /*0002*/ 	.short	(.L_7 - .L_6)
	.align		4
.L_6:
        /*0004*/ 	.word	index@(_Z22softmax_tile_64_kernelPfS_)
        /*0008*/ 	.word	0x0000001e


	//----- nvinfo : EIATTR_FRAME_SIZE
	.align		4
.L_7:
        /*000c*/ 	.byte	0x04, 0x11
        /*000e*/ 	.short	(.L_9 - .L_8)
	.align		4
.L_8:
        /*0010*/ 	.word	index@($__internal_0_$__cuda_sm3x_div_rn_noftz_f32_slowpath)
        /*0014*/ 	.word	0x00000000


	//----- nvinfo : EIATTR_FRAME_SIZE
	.align		4
.L_9:
        /*0018*/ 	.byte	0x04, 0x11
        /*001a*/ 	.short	(.L_11 - .L_10)
	.align		4
.L_10:
        /*001c*/ 	.word	index@(_Z22softmax_tile_64_kernelPfS_)
        /*0020*/ 	.word	0x00000000


	//----- nvinfo : EIATTR_MIN_STACK_SIZE
	.align		4
.L_11:
        /*0024*/ 	.byte	0x04, 0x12
        /*0026*/ 	.short	(.L_13 - .L_12)
	.align		4
.L_12:
        /*0028*/ 	.word	index@(_Z22softmax_tile_64_kernelPfS_)
        /*002c*/ 	.word	0x00000000
.L_13:


//--------------------- .nv.compat                --------------------------
	.section	.nv.compat,"",@"SHT_CUDA_COMPAT_INFO"
	.align	4
        /*0000*/ 	.byte	0x02, 0x09, 0x00, 0x00, 0x02, 0x02, 0x01, 0x00, 0x02, 0x05, 0x05, 0x00, 0x03, 0x07, 0x01, 0x01
        /*0010*/ 	.byte	0x02, 0x03, 0x00, 0x00, 0x02, 0x06, 0x01, 0x00, 0x04, 0x0b, 0x08, 0x00, 0x01, 0x00, 0x00, 0x00
        /*0020*/ 	.byte	0x00, 0x00, 0x00, 0x00


//--------------------- .nv.info._Z22softmax_tile_64_kernelPfS_ --------------------------
	.section	.nv.info._Z22softmax_tile_64_kernelPfS_,"",@"SHT_CUDA_INFO"
	.sectionflags	@""
	.align	4


	//----- nvinfo : EIATTR_CUDA_API_VERSION
	.align		4
        /*0000*/ 	.byte	0x04, 0x37
        /*0002*/ 	.short	(.L_15 - .L_14)
.L_14:
        /*0004*/ 	.word	0x00000082


	//----- nvinfo : EIATTR_KPARAM_INFO
	.align		4
.L_15:
        /*0008*/ 	.byte	0x04, 0x17
        /*000a*/ 	.short	(.L_17 - .L_16)
.L_16:
        /*000c*/ 	.word	0x00000000
        /*0010*/ 	.short	0x0001
        /*0012*/ 	.short	0x0008
        /*0014*/ 	.byte	0x00, 0xf5, 0x21, 0x00


	//----- nvinfo : EIATTR_KPARAM_INFO
	.align		4
.L_17:
        /*0018*/ 	.byte	0x04, 0x17
        /*001a*/ 	.short	(.L_19 - .L_18)
.L_18:
        /*001c*/ 	.word	0x00000000
        /*0020*/ 	.short	0x0000
        /*0022*/ 	.short	0x0000
        /*0024*/ 	.byte	0x00, 0xf5, 0x21, 0x00


	//----- nvinfo : EIATTR_SPARSE_MMA_MASK
	.align		4
.L_19:
        /*0028*/ 	.byte	0x03, 0x50
        /*002a*/ 	.short	0x0000


	//----- nvinfo : EIATTR_MAXREG_COUNT
	.align		4
        /*002c*/ 	.byte	0x03, 0x1b
        /*002e*/ 	.short	0x00ff


	//----- nvinfo : EIATTR_MERCURY_ISA_VERSION
	.align		4
        /*0030*/ 	.byte	0x03, 0x5f
        /*0032*/ 	.short	0x0101


	//----- nvinfo : EIATTR_VRC_CTA_INIT_COUNT
	.align		4
        /*0034*/ 	.byte	0x02, 0x4a
	.zero		1
	.zero		1


	//----- nvinfo : EIATTR_EXIT_INSTR_OFFSETS
	.align		4
        /*0038*/ 	.byte	0x04, 0x1c
        /*003a*/ 	.short	(.L_21 - .L_20)


	//   ....[0]....
.L_20:
        /*003c*/ 	.word	0x00002b70


	//   ....[1]....
        /*0040*/ 	.word	0x00002d40


	//----- nvinfo : EIATTR_CRS_STACK_SIZE
	.align		4
.L_21:
        /*0044*/ 	.byte	0x04, 0x1e
        /*0046*/ 	.short	(.L_23 - .L_22)
.L_22:
        /*0048*/ 	.word	0x00000000


	//----- nvinfo : EIATTR_CBANK_PARAM_SIZE
	.align		4
.L_23:
        /*004c*/ 	.byte	0x03, 0x19
        /*004e*/ 	.short	0x0010


	//----- nvinfo : EIATTR_PARAM_CBANK
	.align		4
        /*0050*/ 	.byte	0x04, 0x0a
        /*0052*/ 	.short	(.L_25 - .L_24)
	.align		4
.L_24:
        /*0054*/ 	.word	index@(.nv.constant0._Z22softmax_tile_64_kernelPfS_)
        /*0058*/ 	.short	0x0380
        /*005a*/ 	.short	0x0010


	//----- nvinfo : EIATTR_SW_WAR
	.align		4
.L_25:
        /*005c*/ 	.byte	0x04, 0x36
        /*005e*/ 	.short	(.L_27 - .L_26)
.L_26:
        /*0060*/ 	.word	0x00000008
.L_27:


//--------------------- .nv.callgraph             --------------------------
	.section	.nv.callgraph,"",@"SHT_CUDA_CALLGRAPH"
	.align	4
	.sectionentsize	8
	.align		4
        /*0000*/ 	.word	0x00000000
	.align		4
        /*0004*/ 	.word	0xffffffff
	.align		4
        /*0008*/ 	.word	0x00000000
	.align		4
        /*000c*/ 	.word	0xfffffffe
	.align		4
        /*0010*/ 	.word	0x00000000
	.align		4
        /*0014*/ 	.word	0xfffffffd
	.align		4
        /*0018*/ 	.word	0x00000000
	.align		4
        /*001c*/ 	.word	0xfffffffc


//--------------------- .nv.constant4             --------------------------
	.section	.nv.constant4,"a",@progbits
	.align	8
	.align		8
.nv.constant4:
        /*0000*/ 	.dword	x
	.align		8
        /*0008*/ 	.dword	row_max
	.align		8
        /*0010*/ 	.dword	x_shifted
	.align		8
        /*0018*/ 	.dword	exp_x
	.align		8
        /*0020*/ 	.dword	row_sum
	.align		8
        /*0028*/ 	.dword	result


//--------------------- .text._Z22softmax_tile_64_kernelPfS_ --------------------------
	.section	.text._Z22softmax_tile_64_kernelPfS_,"ax",@progbits
	.align	128
        .global         _Z22softmax_tile_64_kernelPfS_
        .type           _Z22softmax_tile_64_kernelPfS_,@function
        .size           _Z22softmax_tile_64_kernelPfS_,(.L_x_20 - _Z22softmax_tile_64_kernelPfS_)
        .other          _Z22softmax_tile_64_kernelPfS_,@"STO_CUDA_ENTRY STV_DEFAULT"
_Z22softmax_tile_64_kernelPfS_:
.text._Z22softmax_tile_64_kernelPfS_:
[----:B------:R-:W-:Y:S01]  /*0000*/  LDC R1, c[0x0][0x37c] ;  /* 0x0000df00ff017b82 */ /* 0x000fe20000000800 */
[----:B------:R-:W0:Y:S07]  /*0010*/  S2R R4, SR_TID.X ;  /* 0x0000000000047919 */ /* 0x000e2e0000002100 */
[----:B------:R-:W1:Y:S01]  /*0020*/  LDC R0, c[0x0][0x364] ;  /* 0x0000d900ff007b82 */ /* 0x000e620000000800 */
[----:B------:R-:W1:Y:S07]  /*0030*/  S2R R5, SR_TID.Y ;  /* 0x0000000000057919 */ /* 0x000e6e0000002200 */
[----:B------:R-:W0:Y:S08]  /*0040*/  S2UR UR5, SR_CTAID.X ;  /* 0x00000000000579c3 */ /* 0x000e300000002500 */
[----:B------:R-:W0:Y:S08]  /*0050*/  LDC R3, c[0x0][0x360] ;  /* 0x0000d800ff037b82 */ /* 0x000e300000000800 */
[----:B------:R-:W1:Y:S08]  /*0060*/  S2UR UR4, SR_CTAID.Y ;  /* 0x00000000000479c3 */ /* 0x000e700000002600 */
[----:B------:R-:W2:Y:S01]  /*0070*/  LDC.64 R6, c[0x4][RZ] ;  /* 0x01000000ff067b82 */ /* 0x000ea20000000a00 */
[----:B0-----:R-:W-:-:S05]  /*0080*/  IMAD R4, R3, UR5, R4 ;  /* 0x0000000503047c24 */ /* 0x001fca000f8e0204 */
[----:B------:R-:W-:Y:S01]  /*0090*/  ISETP.GE.AND P0, PT, R4, 0x80, PT ;  /* 0x000000800400780c */ /* 0x000fe20003f06270 */
[----:B-1----:R-:W-:Y:S01]  /*00a0*/  IMAD R5, R0, UR4, R5 ;  /* 0x0000000400057c24 */ /* 0x002fe2000f8e0205 */
[----:B------:R-:W0:Y:S04]  /*00b0*/  LDCU.64 UR4, c[0x0][0x358] ;  /* 0x00006b00ff0477ac */ /* 0x000e280008000a00 */
[----:B------:R-:W-:-:S13]  /*00c0*/  ISETP.LT.U32.AND P0, PT, R5, 0x40, !P0 ;  /* 0x000000400500780c */ /* 0x000fda0004701070 */
[----:B------:R-:W1:Y:S01]  /*00d0*/  @P0 LDC.64 R8, c[0x0][0x380] ;  /* 0x0000e000ff080b82 */ /* 0x000e620000000a00 */
[----:B------:R-:W-:-:S04]  /*00e0*/  @P0 IMAD R3, R5, 0x80, R4 ;  /* 0x0000008005030824 */ /* 0x000fc800078e0204 */
[----:B-1----:R-:W-:-:S06]  /*00f0*/  @P0 IMAD.WIDE R8, R3, 0x4, R8 ;  /* 0x0000000403080825 */ /* 0x002fcc00078e0208 */
[----:B0-----:R-:W3:Y:S01]  /*0100*/  @P0 LDG.E R9, desc[UR4][R8.64] ;  /* 0x0000000408090981 */ /* 0x001ee2000c1e1900 */
[C---:B--2---:R-:W-:Y:S01]  /*0110*/  IMAD.WIDE.U32 R6, R5.reuse, 0x200, R6 ;  /* 0x0000020005067825 */ /* 0x044fe200078e0006 */
[----:B------:R-:W-:Y:S01]  /*0120*/  ISETP.GE.U32.AND P1, PT, R5, 0x40, PT ;  /* 0x000000400500780c */ /* 0x000fe20003f26070 */
[----:B------:R-:W-:Y:S03]  /*0130*/  BSSY.RECONVERGENT B0, `(.L_x_0) ;  /* 0x0000186000007945 */ /* 0x000fe60003800200 */
[C---:B------:R-:W-:Y:S01]  /*0140*/  ISETP.EQ.AND P1, PT, R4.reuse, RZ, !P1 ;  /* 0x000000ff0400720c */ /* 0x040fe20004f22270 */
[----:B------:R-:W-:-:S05]  /*0150*/  IMAD.WIDE R2, R4, 0x4, R6 ;  /* 0x0000000404027825 */ /* 0x000fca00078e0206 */
[----:B---3--:R0:W-:Y:S07]  /*0160*/  @P0 STG.E desc[UR4][R2.64], R9 ;  /* 0x0000000902000986 */ /* 0x0081ee000c101904 */
[----:B------:R-:W-:Y:S05]  /*0170*/  @!P1 BRA `(.L_x_1) ;  /* 0x0000001800049947 */ /* 0x000fea0003800000 */
[----:B------:R-:W2:Y:S04]  /*0180*/  LDG.E R19, desc[UR4][R6.64] ;  /* 0x0000000406137981 */ /* 0x000ea8000c1e1900 */
[----:B------:R-:W2:Y:S04]  /*0190*/  LDG.E R20, desc[UR4][R6.64+0x4] ;  /* 0x0000040406147981 */ /* 0x000ea8000c1e1900 */
[----:B------:R-:W3:Y:S04]  /*01a0*/  LDG.E R26, desc[UR4][R6.64+0x8] ;  /* 0x00000804061a7981 */ /* 0x000ee8000c1e1900 */
[----:B------:R-:W4:Y:S04]  /*01b0*/  LDG.E R18, desc[UR4][R6.64+0xc] ;  /* 0x00000c0406127981 */ /* 0x000f28000c1e1900 */
[----:B------:R-:W5:Y:S04]  /*01c0*/  LDG.E R17, desc[UR4][R6.64+0x10] ;  /* 0x0000100406117981 */ /* 0x000f68000c1e1900 */
[----:B------:R-:W5:Y:S04]  /*01d0*/  LDG.E R16, desc[UR4][R6.64+0x14] ;  /* 0x0000140406107981 */ /* 0x000f68000c1e1900 */
[----:B------:R-:W5:Y:S04]  /*01e0*/  LDG.E R15, desc[UR4][R6.64+0x18] ;  /* 0x00001804060f7981 */ /* 0x000f68000c1e1900 */
[----:B------:R-:W5:Y:S04]  /*01f0*/  LDG.E R14, desc[UR4][R6.64+0x1c] ;  /* 0x00001c04060e7981 */ /* 0x000f68000c1e1900 */
[----:B------:R-:W5:Y:S04]  /*0200*/  LDG.E R13, desc[UR4][R6.64+0x20] ;  /* 0x00002004060d7981 */ /* 0x000f68000c1e1900 */
[----:B------:R-:W5:Y:S04]  /*0210*/  LDG.E R12, desc[UR4][R6.64+0x24] ;  /* 0x00002404060c7981 */ /* 0x000f68000c1e1900 */
[----:B------:R-:W5:Y:S04]  /*0220*/  LDG.E R11, desc[UR4][R6.64+0x28] ;  /* 0x00002804060b7981 */ /* 0x000f68000c1e1900 */
[----:B------:R-:W5:Y:S04]  /*0230*/  LDG.E R10, desc[UR4][R6.64+0x2c] ;  /* 0x00002c04060a7981 */ /* 0x000f68000c1e1900 */
[----:B0-----:R-:W5:Y:S04]  /*0240*/  LDG.E R9, desc[UR4][R6.64+0x30] ;  /* 0x0000300406097981 */ /* 0x001f68000c1e1900 */
[----:B------:R-:W5:Y:S04]  /*0250*/  LDG.E R0, desc[UR4][R6.64+0x34] ;  /* 0x0000340406007981 */ /* 0x000f68000c1e1900 */
[----:B------:R-:W5:Y:S04]  /*0260*/  LDG.E R8, desc[UR4][R6.64+0x38] ;  /* 0x0000380406087981 */ /* 0x000f68000c1e1900 */
[----:B------:R-:W5:Y:S04]  /*0270*/  LDG.E R21, desc[UR4][R6.64+0x3c] ;  /* 0x00003c0406157981 */ /* 0x000f68000c1e1900 */
[----:B------:R-:W5:Y:S04]  /*0280*/  LDG.E R22, desc[UR4][R6.64+0x40] ;  /* 0x0000400406167981 */ /* 0x000f68000c1e1900 */
[----:B------:R-:W5:Y:S04]  /*0290*/  LDG.E R25, desc[UR4][R6.64+0x44] ;  /* 0x0000440406197981 */ /* 0x000f68000c1e1900 */
[----:B------:R-:W5:Y:S04]  /*02a0*/  LDG.E R24, desc[UR4][R6.64+0x48] ;  /* 0x0000480406187981 */ /* 0x000f68000c1e1900 */
[----:B------:R-:W5:Y:S01]  /*02b0*/  LDG.E R23, desc[UR4][R6.64+0x4c] ;  /* 0x00004c0406177981 */ /* 0x000f62000c1e1900 */
[----:B--2---:R-:W-:-:S04]  /*02c0*/  FSETP.GT.AND P2, PT, R20, R19, PT ;  /* 0x000000131400720b */ /* 0x004fc80003f44000 */
[----:B------:R-:W-:Y:S02]  /*02d0*/  FSEL R19, R20, R19, P2 ;  /* 0x0000001314137208 */ /* 0x000fe40001000000 */
[----:B------:R-:W2:Y:S02]  /*02e0*/  LDG.E R20, desc[UR4][R6.64+0x50] ;  /* 0x0000500406147981 */ /* 0x000ea4000c1e1900 */
[----:B---3--:R-:W-:-:S04]  /*02f0*/  FSETP.GT.AND P2, PT, R26, R19, PT ;  /* 0x000000131a00720b */ /* 0x008fc80003f44000 */
[----:B------:R-:W-:Y:S02]  /*0300*/  FSEL R27, R26, R19, P2 ;  /* 0x000000131a1b7208 */ /* 0x000fe40001000000 */
[----:B------:R-:W3:Y:S02]  /*0310*/  LDG.E R19, desc[UR4][R6.64+0x54] ;  /* 0x0000540406137981 */ /* 0x000ee4000c1e1900 */
[----:B----4-:R-:W-:-:S04]  /*0320*/  FSETP.GT.AND P2, PT, R18, R27, PT ;  /* 0x0000001b1200720b */ /* 0x010fc80003f44000 */
[----:B------:R-:W-:Y:S02]  /*0330*/  FSEL R26, R18, R27, P2 ;  /* 0x0000001b121a7208 */ /* 0x000fe40001000000 */
[----:B------:R-:W4:Y:S02]  /*0340*/  LDG.E R18, desc[UR4][R6.64+0x58] ;  /* 0x0000580406127981 */ /* 0x000f24000c1e1900 */
[----:B-----5:R-:W-:-:S04]  /*0350*/  FSETP.GT.AND P2, PT, R17, R26, PT ;  /* 0x0000001a1100720b */ /* 0x020fc80003f44000 */
[----:B------:R-:W-:Y:S02]  /*0360*/  FSEL R27, R17, R26, P2 ;  /* 0x0000001a111b7208 */ /* 0x000fe40001000000 */
[----:B------:R-:W5:Y:S02]  /*0370*/  LDG.E R17, desc[UR4][R6.64+0x5c] ;  /* 0x00005c0406117981 */ /* 0x000f64000c1e1900 */
[----:B------:R-:W-:-:S04]  /*0380*/  FSETP.GT.AND P2, PT, R16, R27, PT ;  /* 0x0000001b1000720b */ /* 0x000fc80003f44000 */
        /* <DEDUP_REMOVED lines=296> */
[CC--:B------:R-:W-:Y:S02]  /*1610*/  FSETP.GT.AND P2, PT, R12.reuse, R27.reuse, PT ;  /* 0x0000001b0c00720b */ /* 0x0c0fe40003f44000 */
[----:B------:R-:W5:Y:S02]  /*1620*/  LDG.E R26, desc[UR4][R6.64+0x1ec] ;  /* 0x0001ec04061a7981 */ /* 0x000f64000c1e1900 */
[----:B------:R-:W-:-:S04]  /*1630*/  FSEL R12, R12, R27, P2 ;  /* 0x0000001b0c0c7208 */ /* 0x000fc80001000000 */
        /* <DEDUP_REMOVED lines=8> */
[----:B------:R-:W5:Y:S04]  /*16c0*/  LDG.E R12, desc[UR4][R6.64+0x1f8] ;  /* 0x0001f804060c7981 */ /* 0x000f68000c1e1900 */
[----:B------:R0:W5:Y:S01]  /*16d0*/  LDG.E R9, desc[UR4][R6.64+0x1fc] ;  /* 0x0001fc0406097981 */ /* 0x000162000c1e1900 */
[----:B------:R-:W-:-:S04]  /*16e0*/  FSETP.GT.AND P2, PT, R0, R27, PT ;  /* 0x0000001b0000720b */ /* 0x000fc80003f44000 */
[----:B------:R-:W-:-:S04]  /*16f0*/  FSEL R27, R0, R27, P2 ;  /* 0x0000001b001b7208 */ /* 0x000fc80001000000 */
[CC--:B------:R-:W-:Y:S01]  /*1700*/  FSETP.GT.AND P2, PT, R8.reuse, R27.reuse, PT ;  /* 0x0000001b0800720b */ /* 0x0c0fe20003f44000 */
[----:B0-----:R-:W0:Y:S03]  /*1710*/  LDC.64 R6, c[0x4][0x8] ;  /* 0x01000200ff067b82 */ /* 0x001e260000000a00 */
[----:B------:R-:W-:-:S04]  /*1720*/  FSEL R8, R8, R27, P2 ;  /* 0x0000001b08087208 */ /* 0x000fc80001000000 */
[----:B------:R-:W-:-:S04]  /*1730*/  FSETP.GT.AND P2, PT, R21, R8, PT ;  /* 0x000000081500720b */ /* 0x000fc80003f44000 */
        /* <DEDUP_REMOVED lines=8> */
[----:B------:R-:W-:Y:S01]  /*17c0*/  FSEL R23, R23, R24, P2 ;  /* 0x0000001817177208 */ /* 0x000fe20001000000 */
[----:B0-----:R-:W-:-:S03]  /*17d0*/  IMAD.WIDE.U32 R6, R5, 0x4, R6 ;  /* 0x0000000405067825 */ /* 0x001fc600078e0006 */
[----:B--2---:R-:W-:-:S04]  /*17e0*/  FSETP.GT.AND P2, PT, R20, R23, PT ;  /* 0x000000171400720b */ /* 0x004fc80003f44000 */
[----:B------:R-:W-:-:S04]  /*17f0*/  FSEL R20, R20, R23, P2 ;  /* 0x0000001714147208 */ /* 0x000fc80001000000 */
[----:B---3--:R-:W-:-:S04]  /*1800*/  FSETP.GT.AND P2, PT, R19, R20, PT ;  /* 0x000000141300720b */ /* 0x008fc80003f44000 */
[----:B------:R-:W-:-:S04]  /*1810*/  FSEL R19, R19, R20, P2 ;  /* 0x0000001413137208 */ /* 0x000fc80001000000 */
[----:B----4-:R-:W-:-:S04]  /*1820*/  FSETP.GT.AND P2, PT, R18, R19, PT ;  /* 0x000000131200720b */ /* 0x010fc80003f44000 */
[----:B------:R-:W-:-:S04]  /*1830*/  FSEL R18, R18, R19, P2 ;  /* 0x0000001312127208 */ /* 0x000fc80001000000 */
[----:B-----5:R-:W-:-:S04]  /*1840*/  FSETP.GT.AND P2, PT, R17, R18, PT ;  /* 0x000000121100720b */ /* 0x020fc80003f44000 */
        /* <DEDUP_REMOVED lines=18> */
[----:B------:R-:W-:-:S05]  /*1970*/  FSEL R9, R9, R12, P2 ;  /* 0x0000000c09097208 */ /* 0x000fca0001000000 */
[----:B------:R1:W-:Y:S04]  /*1980*/  STG.E desc[UR4][R6.64], R9 ;  /* 0x0000000906007986 */ /* 0x0003e8000c101904 */
.L_x_1:
[----:B------:R-:W-:Y:S05]  /*1990*/  BSYNC.RECONVERGENT B0 ;  /* 0x0000000000007941 */ /* 0x000fea0003800200 */
.L_x_0:
[----:B------:R-:W-:Y:S04]  /*19a0*/  BSSY.RECONVERGENT B0, `(.L_x_2) ;  /* 0x0000014000007945 */ /* 0x000fe80003800200 */
[----:B------:R-:W-:Y:S05]  /*19b0*/  @!P0 BRA `(.L_x_3) ;  /* 0x0000000000488947 */ /* 0x000fea0003800000 */
[----:B-1----:R-:W1:Y:S01]  /*19c0*/  LDC.64 R6, c[0x4][0x8] ;  /* 0x01000200ff067b82 */ /* 0x002e620000000a00 */
[----:B0-----:R-:W2:Y:S07]  /*19d0*/  LDG.E R2, desc[UR4][R2.64] ;  /* 0x0000000402027981 */ /* 0x001eae000c1e1900 */
[----:B------:R-:W0:Y:S01]  /*19e0*/  LDC.64 R8, c[0x4][0x18] ;  /* 0x01000600ff087b82 */ /* 0x000e220000000a00 */
[----:B-1----:R-:W-:-:S07]  /*19f0*/  IMAD.WIDE.U32 R10, R5, 0x4, R6 ;  /* 0x00000004050a7825 */ /* 0x002fce00078e0006 */
[----:B------:R-:W1:Y:S01]  /*1a00*/  LDC.64 R6, c[0x4][0x10] ;  /* 0x01000400ff067b82 */ /* 0x000e620000000a00 */
[----:B------:R-:W2:Y:S01]  /*1a10*/  LDG.E R11, desc[UR4][R10.64] ;  /* 0x000000040a0b7981 */ /* 0x000ea2000c1e1900 */
[----:B0-----:R-:W-:-:S04]  /*1a20*/  IMAD.WIDE.U32 R8, R5, 0x200, R8 ;  /* 0x0000020005087825 */ /* 0x001fc800078e0008 */
[----:B------:R-:W-:-:S04]  /*1a30*/  IMAD.WIDE R8, R4, 0x4, R8 ;  /* 0x0000000404087825 */ /* 0x000fc800078e0208 */
[----:B-1----:R-:W-:-:S04]  /*1a40*/  IMAD.WIDE.U32 R6, R5, 0x200, R6 ;  /* 0x0000020005067825 */ /* 0x002fc800078e0006 */
[----:B------:R-:W-:-:S04]  /*1a50*/  IMAD.WIDE R6, R4, 0x4, R6 ;  /* 0x0000000404067825 */ /* 0x000fc800078e0206 */
[----:B--2---:R-:W-:-:S04]  /*1a60*/  FADD R13, R2, -R11 ;  /* 0x8000000b020d7221 */ /* 0x004fc80000000000 */
[----:B------:R-:W-:-:S05]  /*1a70*/  FMUL R0, R13, 1.4426950216293334961 ;  /* 0x3fb8aa3b0d007820 */ /* 0x000fca0000400000 */
[----:B------:R-:W-:-:S13]  /*1a80*/  FSETP.GEU.AND P2, PT, R0, -126, PT ;  /* 0xc2fc00000000780b */ /* 0x000fda0003f4e000 */
[----:B------:R-:W-:-:S04]  /*1a90*/  @!P2 FMUL R0, R0, 0.5 ;  /* 0x3f0000000000a820 */ /* 0x000fc80000400000 */
[----:B------:R-:W0:Y:S01]  /*1aa0*/  MUFU.EX2 R15, R0 ;  /* 0x00000000000f7308 */ /* 0x000e220000000800 */
[----:B------:R2:W-:Y:S01]  /*1ab0*/  STG.E desc[UR4][R6.64], R13 ;  /* 0x0000000d06007986 */ /* 0x0005e2000c101904 */
[----:B0-----:R-:W-:-:S05]  /*1ac0*/  @!P2 FMUL R15, R15, R15 ;  /* 0x0000000f0f0fa220 */ /* 0x001fca0000400000 */
[----:B------:R2:W-:Y:S02]  /*1ad0*/  STG.E desc[UR4][R8.64], R15 ;  /* 0x0000000f08007986 */ /* 0x0005e4000c101904 */
.L_x_3:
[----:B------:R-:W-:Y:S05]  /*1ae0*/  BSYNC.RECONVERGENT B0 ;  /* 0x0000000000007941 */ /* 0x000fea0003800200 */
.L_x_2:
[----:B------:R-:W-:Y:S04]  /*1af0*/  BSSY.RECONVERGENT B0, `(.L_x_4) ;  /* 0x0000107000007945 */ /* 0x000fe80003800200 */
[----:B------:R-:W-:Y:S05]  /*1b00*/  @!P1 BRA `(.L_x_5) ;  /* 0x0000001000149947 */ /* 0x000fea0003800000 */
[----:B0-----:R-:W0:Y:S02]  /*1b10*/  LDC.64 R2, c[0x4][0x18] ;  /* 0x01000600ff027b82 */ /* 0x001e240000000a00 */
[----:B0-----:R-:W-:-:S05]  /*1b20*/  IMAD.WIDE.U32 R2, R5, 0x200, R2 ;  /* 0x0000020005027825 */ /* 0x001fca00078e0002 */
[----:B-12---:R-:W2:Y:S04]  /*1b30*/  LDG.E R7, desc[UR4][R2.64] ;  /* 0x0000000402077981 */ /* 0x006ea8000c1e1900 */
        /* <DEDUP_REMOVED lines=20> */
[----:B------:R-:W5:Y:S01]  /*1c80*/  LDG.E R9, desc[UR4][R2.64+0x54] ;  /* 0x0000540402097981 */ /* 0x000f62000c1e1900 */
[----:B--2---:R-:W-:-:S04]  /*1c90*/  FADD R7, RZ, R7 ;  /* 0x00000007ff077221 */ /* 0x004fc80000000000 */
[----:B---3--:R-:W-:Y:S02]  /*1ca0*/  FADD R7, R7, R8 ;  /* 0x0000000807077221 */ /* 0x008fe40000000000 */
[----:B------:R-:W2:Y:S02]  /*1cb0*/  LDG.E R8, desc[UR4][R2.64+0x58] ;  /* 0x0000580402087981 */ /* 0x000ea4000c1e1900 */
[----:B----4-:R-:W-:Y:S02]  /*1cc0*/  FADD R27, R7, R26 ;  /* 0x0000001a071b7221 */ /* 0x010fe40000000000 */
[----:B------:R-:W3:Y:S02]  /*1cd0*/  LDG.E R7, desc[UR4][R2.64+0x5c] ;  /* 0x00005c0402077981 */ /* 0x000ee4000c1e1900 */
[----:B-----5:R-:W-:Y:S02]  /*1ce0*/  FADD R26, R27, R0 ;  /* 0x000000001b1a7221 */ /* 0x020fe40000000000 */
[----:B------:R-:W4:Y:S02]  /*1cf0*/  LDG.E R0, desc[UR4][R2.64+0x60] ;  /* 0x0000600402007981 */ /* 0x000f24000c1e1900 */
[----:B------:R-:W-:-:S02]  /*1d00*/  FADD R27, R26, R19 ;  /* 0x000000131a1b7221 */ /* 0x000fc40000000000 */
[----:B------:R-:W5:Y:S02]  /*1d10*/  LDG.E R19, desc[UR4][R2.64+0x64] ;  /* 0x0000640402137981 */ /* 0x000f64000c1e1900 */
[----:B------:R-:W-:Y:S02]  /*1d20*/  FADD R26, R27, R18 ;  /* 0x000000121b1a7221 */ /* 0x000fe40000000000 */
[----:B------:R-:W5:Y:S02]  /*1d30*/  LDG.E R18, desc[UR4][R2.64+0x68] ;  /* 0x0000680402127981 */ /* 0x000f64000c1e1900 */
[----:B------:R-:W-:Y:S02]  /*1d40*/  FADD R27, R26, R17 ;  /* 0x000000111a1b7221 */ /* 0x000fe40000000000 */
[----:B------:R-:W5:Y:S02]  /*1d50*/  LDG.E R17, desc[UR4][R2.64+0x6c] ;  /* 0x00006c0402117981 */ /* 0x000f64000c1e1900 */
        /* <DEDUP_REMOVED lines=30> */
[----:B--2---:R-:W-:-:S02]  /*1f40*/  FADD R26, R27, R8 ;  /* 0x000000081b1a7221 */ /* 0x004fc40000000000 */
[----:B------:R-:W2:Y:S02]  /*1f50*/  LDG.E R8, desc[UR4][R2.64+0xac] ;  /* 0x0000ac0402087981 */ /* 0x000ea4000c1e1900 */
[----:B---3--:R-:W-:Y:S02]  /*1f60*/  FADD R27, R26, R7 ;  /* 0x000000071a1b7221 */ /* 0x008fe40000000000 */
[----:B------:R-:W3:Y:S02]  /*1f70*/  LDG.E R7, desc[UR4][R2.64+0xb0] ;  /* 0x0000b00402077981 */ /* 0x000ee4000c1e1900 */
[----:B----4-:R-:W-:Y:S02]  /*1f80*/  FADD R26, R27, R0 ;  /* 0x000000001b1a7221 */ /* 0x010fe40000000000 */
[----:B------:R-:W4:Y:S02]  /*1f90*/  LDG.E R0, desc[UR4][R2.64+0xb4] ;  /* 0x0000b40402007981 */ /* 0x000f24000c1e1900 */
[----:B-----5:R-:W-:-:S02]  /*1fa0*/  FADD R27, R26, R19 ;  /* 0x000000131a1b7221 */ /* 0x020fc40000000000 */
        /* <DEDUP_REMOVED lines=160> */
[----:B------:R-:W5:Y:S04]  /*29b0*/  LDG.E R26, desc[UR4][R2.64+0x1f8] ;  /* 0x0001f804021a7981 */ /* 0x000f68000c1e1900 */
[----:B------:R0:W5:Y:S02]  /*29c0*/  LDG.E R9, desc[UR4][R2.64+0x1fc] ;  /* 0x0001fc0402097981 */ /* 0x000164000c1e1900 */
[----:B0-----:R-:W0:Y:S02]  /*29d0*/  LDC.64 R2, c[0x4][0x20] ;  /* 0x01000800ff027b82 */ /* 0x001e240000000a00 */
[----:B0-----:R-:W-:-:S04]  /*29e0*/  IMAD.WIDE.U32 R2, R5, 0x4, R2 ;  /* 0x0000000405027825 */ /* 0x001fc800078e0002 */
[----:B--2---:R-:W-:-:S04]  /*29f0*/  FADD R8, R27, R8 ;  /* 0x000000081b087221 */ /* 0x004fc80000000000 */
[----:B---3--:R-:W-:-:S04]  /*2a00*/  FADD R7, R8, R7 ;  /* 0x0000000708077221 */ /* 0x008fc80000000000 */
[----:B----4-:R-:W-:-:S04]  /*2a10*/  FADD R0, R7, R0 ;  /* 0x0000000007007221 */ /* 0x010fc80000000000 */
[----:B-----5:R-:W-:-:S04]  /*2a20*/  FADD R19, R0, R19 ;  /* 0x0000001300137221 */ /* 0x020fc80000000000 */
[----:B------:R-:W-:-:S04]  /*2a30*/  FADD R18, R19, R18 ;  /* 0x0000001213127221 */ /* 0x000fc80000000000 */
        /* <DEDUP_REMOVED lines=16> */
[----:B------:R-:W-:-:S05]  /*2b40*/  FADD R9, R26, R9 ;  /* 0x000000091a097221 */ /* 0x000fca0000000000 */
[----:B------:R3:W-:Y:S02]  /*2b50*/  STG.E desc[UR4][R2.64], R9 ;  /* 0x0000000902007986 */ /* 0x0007e4000c101904 */
.L_x_5:
[----:B------:R-:W-:Y:S05]  /*2b60*/  BSYNC.RECONVERGENT B0 ;  /* 0x0000000000007941 */ /* 0x000fea0003800200 */
.L_x_4:
[----:B------:R-:W-:Y:S05]  /*2b70*/  @!P0 EXIT ;  /* 0x000000000000894d */ /* 0x000fea0003800000 */
[----:B-12---:R-:W1:Y:S08]  /*2b80*/  LDC.64 R6, c[0x4][0x20] ;  /* 0x01000800ff067b82 */ /* 0x006e700000000a00 */
[----:B0--3--:R-:W0:Y:S01]  /*2b90*/  LDC.64 R2, c[0x4][0x18] ;  /* 0x01000600ff027b82 */ /* 0x009e220000000a00 */
[----:B-1----:R-:W-:-:S05]  /*2ba0*/  IMAD.WIDE.U32 R6, R5, 0x4, R6 ;  /* 0x0000000405067825 */ /* 0x002fca00078e0006 */
[----:B------:R-:W2:Y:S01]  /*2bb0*/  LDG.E R11, desc[UR4][R6.64] ;  /* 0x00000004060b7981 */ /* 0x000ea2000c1e1900 */
[----:B0-----:R-:W-:-:S04]  /*2bc0*/  IMAD.WIDE.U32 R2, R5, 0x200, R2 ;  /* 0x0000020005027825 */ /* 0x001fc800078e0002 */
[----:B------:R-:W-:-:S05]  /*2bd0*/  IMAD.WIDE R2, R4, 0x4, R2 ;  /* 0x0000000404027825 */ /* 0x000fca00078e0202 */
[----:B------:R-:W3:Y:S01]  /*2be0*/  LDG.E R0, desc[UR4][R2.64] ;  /* 0x0000000402007981 */ /* 0x000ee2000c1e1900 */
[----:B------:R-:W-:Y:S01]  /*2bf0*/  BSSY.RECONVERGENT B0, `(.L_x_6) ;  /* 0x000000c000007945 */ /* 0x000fe20003800200 */
[----:B--2---:R-:W0:Y:S08]  /*2c00*/  MUFU.RCP R8, R11 ;  /* 0x0000000b00087308 */ /* 0x004e300000001000 */
[----:B---3--:R-:W1:Y:S01]  /*2c10*/  FCHK P0, R0, R11 ;  /* 0x0000000b00007302 */ /* 0x008e620000000000 */
[----:B0-----:R-:W-:-:S04]  /*2c20*/  FFMA R9, R8, -R11, 1 ;  /* 0x3f80000008097423 */ /* 0x001fc8000000080b */
[----:B------:R-:W-:-:S04]  /*2c30*/  FFMA R9, R8, R9, R8 ;  /* 0x0000000908097223 */ /* 0x000fc80000000008 */
[----:B------:R-:W-:-:S04]  /*2c40*/  FFMA R8, R0, R9, RZ ;  /* 0x0000000900087223 */ /* 0x000fc800000000ff */
[----:B------:R-:W-:-:S04]  /*2c50*/  FFMA R10, R8, -R11, R0 ;  /* 0x8000000b080a7223 */ /* 0x000fc80000000000 */
[----:B------:R-:W-:Y:S01]  /*2c60*/  FFMA R9, R9, R10, R8 ;  /* 0x0000000a09097223 */ /* 0x000fe20000000008 */
[----:B-1----:R-:W-:Y:S06]  /*2c70*/  @!P0 BRA `(.L_x_7) ;  /* 0x00000000000c8947 */ /* 0x002fec0003800000 */
[----:B------:R-:W-:-:S07]  /*2c80*/  MOV R2, 0x2ca0 ;  /* 0x00002ca000027802 */ /* 0x000fce0000000f00 */
[----:B------:R-:W-:Y:S05]  /*2c90*/  CALL.REL.NOINC `($__internal_0_$__cuda_sm3x_div_rn_noftz_f32_slowpath) ;  /* 0x00000000002c7944 */ /* 0x000fea0003c00000 */
[----:B------:R-:W-:-:S07]  /*2ca0*/  IMAD.MOV.U32 R9, RZ, RZ, R0 ;  /* 0x000000ffff097224 */ /* 0x000fce00078e0000 */
.L_x_7:
[----:B------:R-:W-:Y:S05]  /*2cb0*/  BSYNC.RECONVERGENT B0 ;  /* 0x0000000000007941 */ /* 0x000fea0003800200 */
.L_x_6:
[----:B------:R-:W0:Y:S08]  /*2cc0*/  LDC.64 R2, c[0x4][0x28] ;  /* 0x01000a00ff027b82 */ /* 0x000e300000000a00 */
[----:B------:R-:W1:Y:S01]  /*2cd0*/  LDC.64 R6, c[0x0][0x388] ;  /* 0x0000e200ff067b82 */ /* 0x000e620000000a00 */
[----:B0-----:R-:W-:-:S04]  /*2ce0*/  IMAD.WIDE.U32 R2, R5, 0x200, R2 ;  /* 0x0000020005027825 */ /* 0x001fc800078e0002 */
[----:B------:R-:W-:Y:S02]  /*2cf0*/  IMAD R5, R5, 0x80, R4 ;  /* 0x0000008005057824 */ /* 0x000fe400078e0204 */
[----:B------:R-:W-:-:S04]  /*2d00*/  IMAD.WIDE R2, R4, 0x4, R2 ;  /* 0x0000000404027825 */ /* 0x000fc800078e0202 */
[----:B-1----:R-:W-:Y:S01]  /*2d10*/  IMAD.WIDE R4, R5, 0x4, R6 ;  /* 0x0000000405047825 */ /* 0x002fe200078e0206 */
[----:B------:R-:W-:Y:S04]  /*2d20*/  STG.E desc[UR4][R2.64], R9 ;  /* 0x0000000902007986 */ /* 0x000fe8000c101904 */
[----:B------:R-:W-:Y:S01]  /*2d30*/  STG.E desc[UR4][R4.64], R9 ;  /* 0x0000000904007986 */ /* 0x000fe2000c101904 */
[----:B------:R-:W-:Y:S05]  /*2d40*/  EXIT ;  /* 0x000000000000794d */ /* 0x000fea0003800000 */
        .weak           $__internal_0_$__cuda_sm3x_div_rn_noftz_f32_slowpath
        .type           $__internal_0_$__cuda_sm3x_div_rn_noftz_f32_slowpath,@function
        .size           $__internal_0_$__cuda_sm3x_div_rn_noftz_f32_slowpath,(.L_x_20 - $__internal_0_$__cuda_sm3x_div_rn_noftz_f32_slowpath)
$__internal_0_$__cuda_sm3x_div_rn_noftz_f32_slowpath:
[--C-:B------:R-:W-:Y:S01]  /*2d50*/  SHF.R.U32.HI R6, RZ, 0x17, R11.reuse ;  /* 0x00000017ff067819 */ /* 0x100fe2000001160b */
[----:B------:R-:W-:Y:S01]  /*2d60*/  BSSY.RECONVERGENT B1, `(.L_x_8) ;  /* 0x0000065000017945 */ /* 0x000fe20003800200 */
[--C-:B------:R-:W-:Y:S01]  /*2d70*/  SHF.R.U32.HI R3, RZ, 0x17, R0.reuse ;  /* 0x00000017ff037819 */ /* 0x100fe20000011600 */
[----:B------:R-:W-:Y:S01]  /*2d80*/  IMAD.MOV.U32 R8, RZ, RZ, R0 ;  /* 0x000000ffff087224 */ /* 0x000fe200078e0000 */
[----:B------:R-:W-:Y:S01]  /*2d90*/  LOP3.LUT R7, R6, 0xff, RZ, 0xc0, !PT ;  /* 0x000000ff06077812 */ /* 0x000fe200078ec0ff */
[----:B------:R-:W-:Y:S01]  /*2da0*/  IMAD.MOV.U32 R9, RZ, RZ, R11 ;  /* 0x000000ffff097224 */ /* 0x000fe200078e000b */
[----:B------:R-:W-:-:S03]  /*2db0*/  LOP3.LUT R6, R3, 0xff, RZ, 0xc0, !PT ;  /* 0x000000ff03067812 */ /* 0x000fc600078ec0ff */
[----:B------:R-:W-:Y:S02]  /*2dc0*/  VIADD R13, R7, 0xffffffff ;  /* 0xffffffff070d7836 */ /* 0x000fe40000000000 */
[----:B------:R-:W-:-:S03]  /*2dd0*/  VIADD R12, R6, 0xffffffff ;  /* 0xffffffff060c7836 */ /* 0x000fc60000000000 */
[----:B------:R-:W-:-:S04]  /*2de0*/  ISETP.GT.U32.AND P0, PT, R13, 0xfd, PT ;  /* 0x000000fd0d00780c */ /* 0x000fc80003f04070 */
[----:B------:R-:W-:-:S13]  /*2df0*/  ISETP.GT.U32.OR P0, PT, R12, 0xfd, P0 ;  /* 0x000000fd0c00780c */ /* 0x000fda0000704470 */
[----:B------:R-:W-:Y:S01]  /*2e00*/  @!P0 IMAD.MOV.U32 R10, RZ, RZ, RZ ;  /* 0x000000ffff0a8224 */ /* 0x000fe200078e00ff */
[----:B------:R-:W-:Y:S06]  /*2e10*/  @!P0 BRA `(.L_x_9) ;  /* 0x0000000000608947 */ /* 0x000fec0003800000 */
[----:B------:R-:W-:Y:S01]  /*2e20*/  FSETP.GTU.FTZ.AND P0, PT, |R0|, +INF , PT ;  /* 0x7f8000000000780b */ /* 0x000fe20003f1c200 */
[----:B------:R-:W-:Y:S01]  /*2e30*/  IMAD.MOV.U32 R3, RZ, RZ, R11 ;  /* 0x000000ffff037224 */ /* 0x000fe200078e000b */
[----:B------:R-:W-:-:S04]  /*2e40*/  FSETP.GTU.FTZ.AND P1, PT, |R11|, +INF , PT ;  /* 0x7f8000000b00780b */ /* 0x000fc80003f3c200 */
[----:B------:R-:W-:-:S13]  /*2e50*/  PLOP3.LUT P0, PT, P0, P1, PT, 0xf8, 0x8f ;  /* 0x00000000008f781c */ /* 0x000fda0000703f70 */
[----:B------:R-:W-:Y:S05]  /*2e60*/  @P0 BRA `(.L_x_10) ;  /* 0x00000004004c0947 */ /* 0x000fea0003800000 */
[----:B------:R-:W-:-:S13]  /*2e70*/  LOP3.LUT P0, RZ, R9, 0x7fffffff, R8, 0xc8, !PT ;  /* 0x7fffffff09ff7812 */ /* 0x000fda000780c808 */
[----:B------:R-:W-:Y:S05]  /*2e80*/  @!P0 BRA `(.L_x_11) ;  /* 0x00000004003c8947 */ /* 0x000fea0003800000 */
[C---:B------:R-:W-:Y:S02]  /*2e90*/  FSETP.NEU.FTZ.AND P2, PT, |R0|.reuse, +INF , PT ;  /* 0x7f8000000000780b */ /* 0x040fe40003f5d200 */
[----:B------:R-:W-:Y:S02]  /*2ea0*/  FSETP.NEU.FTZ.AND P1, PT, |R3|, +INF , PT ;  /* 0x7f8000000300780b */ /* 0x000fe40003f3d200 */
[----:B------:R-:W-:-:S11]  /*2eb0*/  FSETP.NEU.FTZ.AND P0, PT, |R0|, +INF , PT ;  /* 0x7f8000000000780b */ /* 0x000fd60003f1d200 */
[----:B------:R-:W-:Y:S05]  /*2ec0*/  @!P1 BRA !P2, `(.L_x_11) ;  /* 0x00000004002c9947 */ /* 0x000fea0005000000 */
[----:B------:R-:W-:-:S04]  /*2ed0*/  LOP3.LUT P2, RZ, R8, 0x7fffffff, RZ, 0xc0, !PT ;  /* 0x7fffffff08ff7812 */ /* 0x000fc8000784c0ff */
[----:B------:R-:W-:-:S13]  /*2ee0*/  PLOP3.LUT P1, PT, P1, P2, PT, 0x2f, 0xf2 ;  /* 0x0000000000f2781c */ /* 0x000fda0000f24577 */
[----:B------:R-:W-:Y:S05]  /*2ef0*/  @P1 BRA `(.L_x_12) ;  /* 0x0000000400181947 */ /* 0x000fea0003800000 */
[----:B------:R-:W-:-:S04]  /*2f00*/  LOP3.LUT P1, RZ, R9, 0x7fffffff, RZ, 0xc0, !PT ;  /* 0x7fffffff09ff7812 */ /* 0x000fc8000782c0ff */
[----:B------:R-:W-:-:S13]  /*2f10*/  PLOP3.LUT P0, PT, P0, P1, PT, 0x2f, 0xf2 ;  /* 0x0000000000f2781c */ /* 0x000fda0000702577 */
[----:B------:R-:W-:Y:S05]  /*2f20*/  @P0 BRA `(.L_x_13) ;  /* 0x0000000400000947 */ /* 0x000fea0003800000 */
[----:B------:R-:W-:Y:S02]  /*2f30*/  ISETP.GE.AND P0, PT, R12, RZ, PT ;  /* 0x000000ff0c00720c */ /* 0x000fe40003f06270 */
[----:B------:R-:W-:-:S11]  /*2f40*/  ISETP.GE.AND P1, PT, R13, RZ, PT ;  /* 0x000000ff0d00720c */ /* 0x000fd60003f26270 */
[----:B------:R-:W-:Y:S02]  /*2f50*/  @P0 IMAD.MOV.U32 R10, RZ, RZ, RZ ;  /* 0x000000ffff0a0224 */ /* 0x000fe400078e00ff */
[----:B------:R-:W-:Y:S01]  /*2f60*/  @!P0 FFMA R8, R0, 1.84467440737095516160e+19, RZ ;  /* 0x5f80000000088823 */ /* 0x000fe200000000ff */
[----:B------:R-:W-:Y:S02]  /*2f70*/  @!P0 IMAD.MOV.U32 R10, RZ, RZ, -0x40 ;  /* 0xffffffc0ff0a8424 */ /* 0x000fe400078e00ff */
[----:B------:R-:W-:Y:S02]  /*2f80*/  @!P1 FFMA R9, R3, 1.84467440737095516160e+19, RZ ;  /* 0x5f80000003099823 */ /* 0x000fe400000000ff */
[----:B------:R-:W-:-:S07]  /*2f90*/  @!P1 VIADD R10, R10, 0x40 ;  /* 0x000000400a0a9836 */ /* 0x000fce0000000000 */
.L_x_9:
[----:B------:R-:W-:Y:S01]  /*2fa0*/  LEA R0, R7, 0xc0800000, 0x17 ;  /* 0xc080000007007811 */ /* 0x000fe200078eb8ff */
[----:B------:R-:W-:Y:S01]  /*2fb0*/  VIADD R6, R6, 0xffffff81 ;  /* 0xffffff8106067836 */ /* 0x000fe20000000000 */
[----:B------:R-:W-:Y:S03]  /*2fc0*/  BSSY.RECONVERGENT B2, `(.L_x_14) ;  /* 0x0000035000027945 */ /* 0x000fe60003800200 */
[----:B------:R-:W-:Y:S01]  /*2fd0*/  IMAD.IADD R9, R9, 0x1, -R0 ;  /* 0x0000000109097824 */ /* 0x000fe200078e0a00 */
[C---:B------:R-:W-:Y:S01]  /*2fe0*/  IADD3 R7, PT, PT, R6.reuse, 0x7f, -R7 ;  /* 0x0000007f06077810 */ /* 0x040fe20007ffe807 */
[----:B------:R-:W-:Y:S02]  /*2ff0*/  IMAD R0, R6, -0x800000, R8 ;  /* 0xff80000006007824 */ /* 0x000fe400078e0208 */
[----:B------:R-:W0:Y:S01]  /*3000*/  MUFU.RCP R3, R9 ;  /* 0x0000000900037308 */ /* 0x000e220000001000 */
[----:B------:R-:W-:Y:S01]  /*3010*/  FADD.FTZ R11, -R9, -RZ ;  /* 0x800000ff090b7221 */ /* 0x000fe20000010100 */
[----:B------:R-:W-:-:S03]  /*3020*/  IMAD.IADD R7, R7, 0x1, R10 ;  /* 0x0000000107077824 */ /* 0x000fc600078e020a */
[----:B0-----:R-:W-:-:S04]  /*3030*/  FFMA R12, R3, R11, 1 ;  /* 0x3f800000030c7423 */ /* 0x001fc8000000000b */
[----:B------:R-:W-:-:S04]  /*3040*/  FFMA R12, R3, R12, R3 ;  /* 0x0000000c030c7223 */ /* 0x000fc80000000003 */
[----:B------:R-:W-:-:S04]  /*3050*/  FFMA R3, R0, R12, RZ ;  /* 0x0000000c00037223 */ /* 0x000fc800000000ff */
[----:B------:R-:W-:-:S04]  /*3060*/  FFMA R8, R11, R3, R0 ;  /* 0x000000030b087223 */ /* 0x000fc80000000000 */
[----:B------:R-:W-:-:S04]  /*3070*/  FFMA R13, R12, R8, R3 ;  /* 0x000000080c0d7223 */ /* 0x000fc80000000003 */
[----:B------:R-:W-:-:S04]  /*3080*/  FFMA R8, R11, R13, R0 ;  /* 0x0000000d0b087223 */ /* 0x000fc80000000000 */
[----:B------:R-:W-:-:S05]  /*3090*/  FFMA R0, R12, R8, R13 ;  /* 0x000000080c007223 */ /* 0x000fca000000000d */
[----:B------:R-:W-:-:S04]  /*30a0*/  SHF.R.U32.HI R3, RZ, 0x17, R0 ;  /* 0x00000017ff037819 */ /* 0x000fc80000011600 */
[----:B------:R-:W-:-:S05]  /*30b0*/  LOP3.LUT R3, R3, 0xff, RZ, 0xc0, !PT ;  /* 0x000000ff03037812 */ /* 0x000fca00078ec0ff */
[----:B------:R-:W-:-:S04]  /*30c0*/  IMAD.IADD R9, R3, 0x1, R7 ;  /* 0x0000000103097824 */ /* 0x000fc800078e0207 */
[----:B------:R-:W-:-:S05]  /*30d0*/  VIADD R3, R9, 0xffffffff ;  /* 0xffffffff09037836 */ /* 0x000fca0000000000 */
[----:B------:R-:W-:-:S13]  /*30e0*/  ISETP.GE.U32.AND P0, PT, R3, 0xfe, PT ;  /* 0x000000fe0300780c */ /* 0x000fda0003f06070 */
[----:B------:R-:W-:Y:S05]  /*30f0*/  @!P0 BRA `(.L_x_15) ;  /* 0x0000000000808947 */ /* 0x000fea0003800000 */
[----:B------:R-:W-:-:S13]  /*3100*/  ISETP.GT.AND P0, PT, R9, 0xfe, PT ;  /* 0x000000fe0900780c */ /* 0x000fda0003f04270 */
[----:B------:R-:W-:Y:S05]  /*3110*/  @P0 BRA `(.L_x_16) ;  /* 0x00000000006c0947 */ /* 0x000fea0003800000 */
[----:B------:R-:W-:-:S13]  /*3120*/  ISETP.GE.AND P0, PT, R9, 0x1, PT ;  /* 0x000000010900780c */ /* 0x000fda0003f06270 */
[----:B------:R-:W-:Y:S05]  /*3130*/  @P0 BRA `(.L_x_17) ;  /* 0x0000000000740947 */ /* 0x000fea0003800000 */
[----:B------:R-:W-:Y:S02]  /*3140*/  ISETP.GE.AND P0, PT, R9, -0x18, PT ;  /* 0xffffffe80900780c */ /* 0x000fe40003f06270 */
[----:B------:R-:W-:-:S11]  /*3150*/  LOP3.LUT R0, R0, 0x80000000, RZ, 0xc0, !PT ;  /* 0x8000000000007812 */ /* 0x000fd600078ec0ff */
[----:B------:R-:W-:Y:S05]  /*3160*/  @!P0 BRA `(.L_x_17) ;  /* 0x0000000000688947 */ /* 0x000fea0003800000 */
[CCC-:B------:R-:W-:Y:S01]  /*3170*/  FFMA.RZ R3, R12.reuse, R8.reuse, R13.reuse ;  /* 0x000000080c037223 */ /* 0x1c0fe2000000c00d */
[CCC-:B------:R-:W-:Y:S01]  /*3180*/  FFMA.RM R6, R12.reuse, R8.reuse, R13.reuse ;  /* 0x000000080c067223 */ /* 0x1c0fe2000000400d */
[C---:B------:R-:W-:Y:S02]  /*3190*/  ISETP.NE.AND P2, PT, R9.reuse, RZ, PT ;  /* 0x000000ff0900720c */ /* 0x040fe40003f45270 */
[----:B------:R-:W-:Y:S02]  /*31a0*/  ISETP.NE.AND P1, PT, R9, RZ, PT ;  /* 0x000000ff0900720c */ /* 0x000fe40003f25270 */
[----:B------:R-:W-:Y:S01]  /*31b0*/  LOP3.LUT R7, R3, 0x7fffff, RZ, 0xc0, !PT ;  /* 0x007fffff03077812 */ /* 0x000fe200078ec0ff */
[----:B------:R-:W-:Y:S01]  /*31c0*/  FFMA.RP R3, R12, R8, R13 ;  /* 0x000000080c037223 */ /* 0x000fe2000000800d */
[----:B------:R-:W-:Y:S02]  /*31d0*/  VIADD R8, R9, 0x20 ;  /* 0x0000002009087836 */ /* 0x000fe40000000000 */
[----:B------:R-:W-:Y:S01]  /*31e0*/  LOP3.LUT R7, R7, 0x800000, RZ, 0xfc, !PT ;  /* 0x0080000007077812 */ /* 0x000fe200078efcff */
[----:B------:R-:W-:Y:S01]  /*31f0*/  IMAD.MOV R9, RZ, RZ, -R9 ;  /* 0x000000ffff097224 */ /* 0x000fe200078e0a09 */
[----:B------:R-:W-:-:S02]  /*3200*/  FSETP.NEU.FTZ.AND P0, PT, R3, R6, PT ;  /* 0x000000060300720b */ /* 0x000fc40003f1d000 */
[----:B------:R-:W-:Y:S02]  /*3210*/  SHF.L.U32 R8, R7, R8, RZ ;  /* 0x0000000807087219 */ /* 0x000fe400000006ff */
[----:B------:R-:W-:Y:S02]  /*3220*/  SEL R6, R9, RZ, P2 ;  /* 0x000000ff09067207 */ /* 0x000fe40001000000 */
[----:B------:R-:W-:Y:S02]  /*3230*/  ISETP.NE.AND P1, PT, R8, RZ, P1 ;  /* 0x000000ff0800720c */ /* 0x000fe40000f25270 */
[----:B------:R-:W-:Y:S02]  /*3240*/  SHF.R.U32.HI R6, RZ, R6, R7 ;  /* 0x00000006ff067219 */ /* 0x000fe40000011607 */
[----:B------:R-:W-:Y:S02]  /*3250*/  PLOP3.LUT P0, PT, P0, P1, PT, 0xf8, 0x8f ;  /* 0x00000000008f781c */ /* 0x000fe40000703f70 */
[----:B------:R-:W-:-:S02]  /*3260*/  SHF.R.U32.HI R8, RZ, 0x1, R6 ;  /* 0x00000001ff087819 */ /* 0x000fc40000011606 */
[----:B------:R-:W-:-:S04]  /*3270*/  SEL R3, RZ, 0x1, !P0 ;  /* 0x00000001ff037807 */ /* 0x000fc80004000000 */
[----:B------:R-:W-:-:S04]  /*3280*/  LOP3.LUT R3, R3, 0x1, R8, 0xf8, !PT ;  /* 0x0000000103037812 */ /* 0x000fc800078ef808 */
[----:B------:R-:W-:-:S05]  /*3290*/  LOP3.LUT R3, R3, R6, RZ, 0xc0, !PT ;  /* 0x0000000603037212 */ /* 0x000fca00078ec0ff */
[----:B------:R-:W-:-:S05]  /*32a0*/  IMAD.IADD R3, R8, 0x1, R3 ;  /* 0x0000000108037824 */ /* 0x000fca00078e0203 */
[----:B------:R-:W-:Y:S01]  /*32b0*/  LOP3.LUT R0, R3, R0, RZ, 0xfc, !PT ;  /* 0x0000000003007212 */ /* 0x000fe200078efcff */
[----:B------:R-:W-:Y:S06]  /*32c0*/  BRA `(.L_x_17) ;  /* 0x0000000000107947 */ /* 0x000fec0003800000 */
.L_x_16:
[----:B------:R-:W-:-:S04]  /*32d0*/  LOP3.LUT R0, R0, 0x80000000, RZ, 0xc0, !PT ;  /* 0x8000000000007812 */ /* 0x000fc800078ec0ff */
[----:B------:R-:W-:Y:S01]  /*32e0*/  LOP3.LUT R0, R0, 0x7f800000, RZ, 0xfc, !PT ;  /* 0x7f80000000007812 */ /* 0x000fe200078efcff */
[----:B------:R-:W-:Y:S06]  /*32f0*/  BRA `(.L_x_17) ;  /* 0x0000000000047947 */ /* 0x000fec0003800000 */
.L_x_15:
[----:B------:R-:W-:-:S07]  /*3300*/  IMAD R0, R7, 0x800000, R0 ;  /* 0x0080000007007824 */ /* 0x000fce00078e0200 */
.L_x_17:
[----:B------:R-:W-:Y:S05]  /*3310*/  BSYNC.RECONVERGENT B2 ;  /* 0x0000000000027941 */ /* 0x000fea0003800200 */
.L_x_14:
[----:B------:R-:W-:Y:S05]  /*3320*/  BRA `(.L_x_18) ;  /* 0x0000000000207947 */ /* 0x000fea0003800000 */
.L_x_13:
[----:B------:R-:W-:-:S04]  /*3330*/  LOP3.LUT R0, R9, 0x80000000, R8, 0x48, !PT ;  /* 0x8000000009007812 */ /* 0x000fc800078e4808 */
[----:B------:R-:W-:Y:S01]  /*3340*/  LOP3.LUT R0, R0, 0x7f800000, RZ, 0xfc, !PT ;  /* 0x7f80000000007812 */ /* 0x000fe200078efcff */
[----:B------:R-:W-:Y:S06]  /*3350*/  BRA `(.L_x_18) ;  /* 0x0000000000147947 */ /* 0x000fec0003800000 */
.L_x_12:
[----:B------:R-:W-:Y:S01]  /*3360*/  LOP3.LUT R0, R9, 0x80000000, R8, 0x48, !PT ;  /* 0x8000000009007812 */ /* 0x000fe200078e4808 */
[----:B------:R-:W-:Y:S06]  /*3370*/  BRA `(.L_x_18) ;  /* 0x00000000000c7947 */ /* 0x000fec0003800000 */
.L_x_11:
[----:B------:R-:W0:Y:S01]  /*3380*/  MUFU.RSQ R0, -QNAN ;  /* 0xffc0000000007908 */ /* 0x000e220000001400 */
[----:B------:R-:W-:Y:S05]  /*3390*/  BRA `(.L_x_18) ;  /* 0x0000000000047947 */ /* 0x000fea0003800000 */
.L_x_10:
[----:B------:R-:W-:-:S07]  /*33a0*/  FADD.FTZ R0, R0, R3 ;  /* 0x0000000300007221 */ /* 0x000fce0000010000 */
.L_x_18:
[----:B------:R-:W-:Y:S05]  /*33b0*/  BSYNC.RECONVERGENT B1 ;  /* 0x0000000000017941 */ /* 0x000fea0003800200 */
.L_x_8:
[----:B------:R-:W-:-:S04]  /*33c0*/  IMAD.MOV.U32 R3, RZ, RZ, 0x0 ;  /* 0x00000000ff037424 */ /* 0x000fc800078e00ff */
[----:B0-----:R-:W-:Y:S05]  /*33d0*/  RET.REL.NODEC R2 `(_Z22softmax_tile_64_kernelPfS_) ;  /* 0xffffffcc02087950 */ /* 0x001fea0003c3ffff */
.L_x_19:
[----:B------:R-:W-:-:S00]  /*33e0*/  BRA `(.L_x_19) ;  /* 0xfffffffc00fc7947 */ /* 0x000fc0000383ffff */
[----:B------:R-:W-:-:S00]  /*33f0*/  NOP ;  /* 0x0000000000007918 */ /* 0x000fc00000000000 */
        /* <DEDUP_REMOVED lines=8> */
.L_x_20:


//--------------------- .nv.shared.reserved.0     --------------------------
	.section	.nv.shared.reserved.0,"aw",@nobits
	.weak		__nv_reservedSMEM_offset_0_alias
	.size		__nv_reservedSMEM_offset_0_alias, 0, 64
	.other		__nv_reservedSMEM_offset_0_alias,@"STO_CUDA_RESERVED_SHARED STV_DEFAULT"
__nv_reservedSMEM_offset_0_alias:
	.zero		0
	.zero		64


//--------------------- .nv.global                --------------------------
	.section	.nv.global,"aw",@nobits
	.align	4
.nv.global:
	.type		row_sum,@object
	.size		row_sum,(row_max - row_sum)
row_sum:
	.zero		256
	.type		row_max,@object
	.size		row_max,(x - row_max)
row_max:
	.zero		256
	.type		x,@object
	.size		x,(x_shifted - x)
x:
	.zero		32768
	.type		x_shifted,@object
	.size		x_shifted,(result - x_shifted)
x_shifted:
	.zero		32768
	.type		result,@object
	.size		result,(exp_x - result)
result:
	.zero		32768
	.type		exp_x,@object
	.size		exp_x,(.L_3 - exp_x)
exp_x:
	.zero		32768
.L_3:


//--------------------- .nv.constant0._Z22softmax_tile_64_kernelPfS_ --------------------------
	.section	.nv.constant0._Z22softmax_tile_64_kernelPfS_,"a",@progbits
	.sectionflags	@""
	.align	4
.nv.constant0._Z22softmax_tile_64_kernelPfS_:
	.zero		912


//--------------------- SYMBOLS --------------------------

	.type		.nv.reservedSmem.offset0,@object
	.size		.nv.reservedSmem.offset0,0x4
